	.headerflags	@"EF_CUDA_TEXMODE_UNIFIED EF_CUDA_64BIT_ADDRESS EF_CUDA_ACCELERATORS EF_CUDA_SM90 EF_CUDA_VIRTUAL_SM(EF_CUDA_SM90)"
	.elftype	@"ET_EXEC"


//--------------------- .nv.info                  --------------------------
	.section	.nv.info,"",@"SHT_CUDA_INFO"
	.align	4


	//----- nvinfo : EIATTR_REGCOUNT
	.align		4
        /*0000*/ 	.byte	0x04, 0x2f
        /*0002*/ 	.short	(.L_1 - .L_0)
	.align		4
.L_0:
        /*0004*/ 	.word	index@(triton_poi_fused__native_batch_norm_legit_no_training_add_clone_mul_sigmoid_4)
        /*0008*/ 	.word	0x00000018


	//----- nvinfo : EIATTR_MIN_STACK_SIZE
	.align		4
.L_1:
        /*000c*/ 	.byte	0x04, 0x12
        /*000e*/ 	.short	(.L_3 - .L_2)
	.align		4
.L_2:
        /*0010*/ 	.word	index@(triton_poi_fused__native_batch_norm_legit_no_training_add_clone_mul_sigmoid_4)
        /*0014*/ 	.word	0x00000000


	//----- nvinfo : EIATTR_FRAME_SIZE
	.align		4
.L_3:
        /*0018*/ 	.byte	0x04, 0x11
        /*001a*/ 	.short	(.L_5 - .L_4)
	.align		4
.L_4:
        /*001c*/ 	.word	index@(triton_poi_fused__native_batch_norm_legit_no_training_add_clone_mul_sigmoid_4)
        /*0020*/ 	.word	0x00000000


	//----- nvinfo : EIATTR_MIN_STACK_SIZE
	.align		4
.L_5:
        /*0024*/ 	.byte	0x04, 0x12
        /*0026*/ 	.short	(.L_7 - .L_6)
	.align		4
.L_6:
        /*0028*/ 	.word	index@(triton_poi_fused__native_batch_norm_legit_no_training_add_clone_mul_sigmoid_4)
        /*002c*/ 	.word	0x00000000
.L_7:


//--------------------- .nv.info.triton_poi_fused__native_batch_norm_legit_no_training_add_clone_mul_sigmoid_4 --------------------------
	.section	.nv.info.triton_poi_fused__native_batch_norm_legit_no_training_add_clone_mul_sigmoid_4,"",@"SHT_CUDA_INFO"
	.sectionflags	@""
	.align	4


	//----- nvinfo : EIATTR_CUDA_API_VERSION
	.align		4
        /*0000*/ 	.byte	0x04, 0x37
        /*0002*/ 	.short	(.L_9 - .L_8)
.L_8:
        /*0004*/ 	.word	0x0000007c


	//----- nvinfo : EIATTR_KPARAM_INFO
	.align		4
.L_9:
        /*0008*/ 	.byte	0x04, 0x17
        /*000a*/ 	.short	(.L_11 - .L_10)
.L_10:
        /*000c*/ 	.word	0x00000000
        /*0010*/ 	.short	0x0005
        /*0012*/ 	.short	0x0028
        /*0014*/ 	.byte	0x00, 0xf0, 0x11, 0x00


	//----- nvinfo : EIATTR_KPARAM_INFO
	.align		4
.L_11:
        /*0018*/ 	.byte	0x04, 0x17
        /*001a*/ 	.short	(.L_13 - .L_12)
.L_12:
        /*001c*/ 	.word	0x00000000
        /*0020*/ 	.short	0x0004
        /*0022*/ 	.short	0x0020
        /*0024*/ 	.byte	0x00, 0xf4, 0x21, 0x00


	//----- nvinfo : EIATTR_KPARAM_INFO
	.align		4
.L_13:
        /*0028*/ 	.byte	0x04, 0x17
        /*002a*/ 	.short	(.L_15 - .L_14)
.L_14:
        /*002c*/ 	.word	0x00000000
        /*0030*/ 	.short	0x0003
        /*0032*/ 	.short	0x0018
        /*0034*/ 	.byte	0x00, 0xf4, 0x21, 0x00


	//----- nvinfo : EIATTR_KPARAM_INFO
	.align		4
.L_15:
        /*0038*/ 	.byte	0x04, 0x17
        /*003a*/ 	.short	(.L_17 - .L_16)
.L_16:
        /*003c*/ 	.word	0x00000000
        /*0040*/ 	.short	0x0002
        /*0042*/ 	.short	0x0010
        /*0044*/ 	.byte	0x00, 0xf4, 0x21, 0x00


	//----- nvinfo : EIATTR_KPARAM_INFO
	.align		4
.L_17:
        /*0048*/ 	.byte	0x04, 0x17
        /*004a*/ 	.short	(.L_19 - .L_18)
.L_18:
        /*004c*/ 	.word	0x00000000
        /*0050*/ 	.short	0x0001
        /*0052*/ 	.short	0x0008
        /*0054*/ 	.byte	0x00, 0xf4, 0x21, 0x00


	//----- nvinfo : EIATTR_KPARAM_INFO
	.align		4
.L_19:
        /*0058*/ 	.byte	0x04, 0x17
        /*005a*/ 	.short	(.L_21 - .L_20)
.L_20:
        /*005c*/ 	.word	0x00000000
        /*0060*/ 	.short	0x0000
        /*0062*/ 	.short	0x0000
        /*0064*/ 	.byte	0x00, 0xf4, 0x21, 0x00


	//----- nvinfo : EIATTR_SPARSE_MMA_MASK
	.align		4
.L_21:
        /*0068*/ 	.byte	0x03, 0x50
        /*006a*/ 	.short	0x0000


	//----- nvinfo : EIATTR_MAXREG_COUNT
	.align		4
        /*006c*/ 	.byte	0x03, 0x1b
        /*006e*/ 	.short	0x00ff


	//----- nvinfo : EIATTR_EXIT_INSTR_OFFSETS
	.align		4
        /*0070*/ 	.byte	0x04, 0x1c
        /*0072*/ 	.short	(.L_23 - .L_22)


	//   ....[0]....
.L_22:
        /*0074*/ 	.word	0x00000380


	//   ....[1]....
        /*0078*/ 	.word	0x000003c0


	//----- nvinfo : EIATTR_REQNTID
	.align		4
.L_23:
        /*007c*/ 	.byte	0x04, 0x10
        /*007e*/ 	.short	(.L_25 - .L_24)
.L_24:
        /*0080*/ 	.word	0x00000080
        /*0084*/ 	.word	0x00000001
        /*0088*/ 	.word	0x00000001


	//----- nvinfo : EIATTR_CBANK_PARAM_SIZE
	.align		4
.L_25:
        /*008c*/ 	.byte	0x03, 0x19
        /*008e*/ 	.short	0x002c


	//----- nvinfo : EIATTR_PARAM_CBANK
	.align		4
        /*0090*/ 	.byte	0x04, 0x0a
        /*0092*/ 	.short	(.L_27 - .L_26)
	.align		4
.L_26:
        /*0094*/ 	.word	index@(.nv.constant0.triton_poi_fused__native_batch_norm_legit_no_training_add_clone_mul_sigmoid_4)
        /*0098*/ 	.short	0x0210
        /*009a*/ 	.short	0x002c


	//----- nvinfo : EIATTR_SW_WAR
	.align		4
.L_27:
        /*009c*/ 	.byte	0x04, 0x36
        /*009e*/ 	.short	(.L_29 - .L_28)
.L_28:
        /*00a0*/ 	.word	0x00000008
.L_29:


//--------------------- .nv.callgraph             --------------------------
	.section	.nv.callgraph,"",@"SHT_CUDA_CALLGRAPH"
	.align	4
	.sectionentsize	8
	.align		4
        /*0000*/ 	.word	0x00000000
	.align		4
        /*0004*/ 	.word	0xffffffff
	.align		4
        /*0008*/ 	.word	0x00000000
	.align		4
        /*000c*/ 	.word	0xfffffffe
	.align		4
        /*0010*/ 	.word	0x00000000
	.align		4
        /*0014*/ 	.word	0xfffffffd
	.align		4
        /*0018*/ 	.word	0x00000000
	.align		4
        /*001c*/ 	.word	0xfffffffc


//--------------------- .text.triton_poi_fused__native_batch_norm_legit_no_training_add_clone_mul_sigmoid_4 --------------------------
	.section	.text.triton_poi_fused__native_batch_norm_legit_no_training_add_clone_mul_sigmoid_4,"ax",@progbits
	.align	128
        .global         triton_poi_fused__native_batch_norm_legit_no_training_add_clone_mul_sigmoid_4
        .type           triton_poi_fused__native_batch_norm_legit_no_training_add_clone_mul_sigmoid_4,@function
        .size           triton_poi_fused__native_batch_norm_legit_no_training_add_clone_mul_sigmoid_4,(.L_x_1 - triton_poi_fused__native_batch_norm_legit_no_training_add_clone_mul_sigmoid_4)
        .other          triton_poi_fused__native_batch_norm_legit_no_training_add_clone_mul_sigmoid_4,@"STO_CUDA_ENTRY STV_DEFAULT"
triton_poi_fused__native_batch_norm_legit_no_training_add_clone_mul_sigmoid_4:
.text.triton_poi_fused__native_batch_norm_legit_no_training_add_clone_mul_sigmoid_4:
[----:B------:R-:W0:Y:S02]  /*0000*/  LDC R1, c[0x0][0x28] ;  /* 0x00000a00ff017b82 */ /* 0x000e240000000800 */
[----:B------:R-:W1:Y:S01]  /*0010*/  S2R R0, SR_TID.X ;  /* 0x0000000000007919 */ /* 0x000e620000002100 */
[----:B------:R-:W2:Y:S01]  /*0020*/  LDC.64 R6, c[0x0][0x210] ;  /* 0x00008400ff067b82 */ /* 0x000ea20000000a00 */
[----:B------:R-:W-:Y:S01]  /*0030*/  ULDC.64 UR4, c[0x0][0x208] ;  /* 0x0000820000047ab9 */ /* 0x000fe20000000a00 */
[----:B------:R-:W3:Y:S06]  /*0040*/  S2R R15, SR_CTAID.X ;  /* 0x00000000000f7919 */ /* 0x000eec0000002500 */
[----:B------:R-:W4:Y:S01]  /*0050*/  LDC.64 R8, c[0x0][0x220] ;  /* 0x00008800ff087b82 */ /* 0x000f220000000a00 */
[----:B-1----:R-:W-:Y:S01]  /*0060*/  IMAD.SHL.U32 R0, R0, 0x2, RZ ;  /* 0x0000000200007824 */ /* 0x002fe200078e00ff */
[----:B---3--:R-:W-:-:S04]  /*0070*/  SHF.R.S32.HI R14, RZ, 0x17, R15 ;  /* 0x00000017ff0e7819 */ /* 0x008fc8000001140f */
[----:B------:R-:W-:-:S05]  /*0080*/  LOP3.LUT R0, R0, 0xfe, RZ, 0xc0, !PT ;  /* 0x000000fe00007812 */ /* 0x000fca00078ec0ff */
[----:B------:R-:W-:-:S05]  /*0090*/  IMAD R0, R15, 0x100, R0 ;  /* 0x000001000f007824 */ /* 0x000fca00078e0200 */
[----:B------:R-:W-:Y:S02]  /*00a0*/  SHF.R.S32.HI R3, RZ, 0x1f, R0 ;  /* 0x0000001fff037819 */ /* 0x000fe40000011400 */
[----:B------:R-:W-:Y:S02]  /*00b0*/  ISETP.GE.AND P0, PT, R0, 0x100, PT ;  /* 0x000001000000780c */ /* 0x000fe40003f06270 */
[CC--:B------:R-:W-:Y:S02]  /*00c0*/  LEA.HI R11, R3.reuse, R0.reuse, RZ, 0x4 ;  /* 0x00000000030b7211 */ /* 0x0c0fe400078f20ff */
[----:B------:R-:W-:Y:S02]  /*00d0*/  LEA.HI R5, R3, R0, RZ, 0x2 ;  /* 0x0000000003057211 */ /* 0x000fe400078f10ff */
[----:B------:R-:W-:Y:S01]  /*00e0*/  SHF.R.S32.HI R4, RZ, 0x4, R11 ;  /* 0x00000004ff047819 */ /* 0x000fe2000001140b */
[----:B------:R-:W1:Y:S01]  /*00f0*/  LDC.64 R2, c[0x0][0x218] ;  /* 0x00008600ff027b82 */ /* 0x000e620000000a00 */
[----:B------:R-:W-:-:S02]  /*0100*/  LOP3.LUT R13, R5, 0xfffffffc, RZ, 0xc0, !PT ;  /* 0xfffffffc050d7812 */ /* 0x000fc400078ec0ff */
[----:B------:R-:W-:Y:S02]  /*0110*/  LEA.HI R10, R4, R4, RZ, 0x2 ;  /* 0x00000004040a7211 */ /* 0x000fe400078f10ff */
[----:B------:R-:W-:Y:S01]  /*0120*/  SHF.R.S32.HI R12, RZ, 0x2, R5 ;  /* 0x00000002ff0c7819 */ /* 0x000fe20000011405 */
[----:B------:R-:W-:Y:S01]  /*0130*/  IMAD.IADD R13, R0, 0x1, -R13 ;  /* 0x00000001000d7824 */ /* 0x000fe200078e0a0d */
[----:B------:R-:W-:Y:S02]  /*0140*/  LOP3.LUT R15, R10, 0xfffffffc, RZ, 0xc0, !PT ;  /* 0xfffffffc0a0f7812 */ /* 0x000fe400078ec0ff */
[----:B------:R-:W-:Y:S01]  /*0150*/  SGXT R5, R14, 0x1 ;  /* 0x000000010e05781a */ /* 0x000fe20000000200 */
[C---:B------:R-:W-:Y:S01]  /*0160*/  IMAD R19, R4.reuse, 0x4, R13 ;  /* 0x0000000404137824 */ /* 0x040fe200078e020d */
[----:B------:R-:W-:Y:S01]  /*0170*/  LOP3.LUT R11, R11, 0xfffffff0, RZ, 0xc0, !PT ;  /* 0xfffffff00b0b7812 */ /* 0x000fe200078ec0ff */
[----:B------:R-:W-:Y:S01]  /*0180*/  IMAD.IADD R15, R4, 0x1, -R15 ;  /* 0x00000001040f7824 */ /* 0x000fe200078e0a0f */
[----:B------:R-:W-:-:S02]  /*0190*/  LEA.HI R10, R5, R0, RZ, 0x6 ;  /* 0x00000000050a7211 */ /* 0x000fc400078f30ff */
[----:B------:R-:W3:Y:S01]  /*01a0*/  LDC.64 R4, c[0x0][0x228] ;  /* 0x00008a00ff047b82 */ /* 0x000ee20000000a00 */
[----:B------:R-:W-:Y:S01]  /*01b0*/  LEA.HI R14, R12, R12, RZ, 0x2 ;  /* 0x0000000c0c0e7211 */ /* 0x000fe200078f10ff */
[----:B------:R-:W-:Y:S01]  /*01c0*/  IMAD.IADD R11, R0, 0x1, -R11 ;  /* 0x00000001000b7824 */ /* 0x000fe200078e0a0b */
[----:B------:R-:W-:Y:S02]  /*01d0*/  SHF.R.S32.HI R10, RZ, 0x6, R10 ;  /* 0x00000006ff0a7819 */ /* 0x000fe4000001140a */
[----:B------:R-:W-:Y:S02]  /*01e0*/  LOP3.LUT R13, R14, 0x3ffffffc, RZ, 0xc0, !PT ;  /* 0x3ffffffc0e0d7812 */ /* 0x000fe400078ec0ff */
[C---:B------:R-:W-:Y:S02]  /*01f0*/  LEA R17, R10.reuse, R11, 0x4 ;  /* 0x0000000b0a117211 */ /* 0x040fe400078e20ff */
[----:B------:R-:W-:Y:S01]  /*0200*/  IADD3 R13, R12, -R13, RZ ;  /* 0x8000000d0c0d7210 */ /* 0x000fe20007ffe0ff */
[----:B------:R-:W-:-:S02]  /*0210*/  IMAD R12, R10, 0x10, R15 ;  /* 0x000000100a0c7824 */ /* 0x000fc400078e020f */
[----:B----4-:R-:W-:Y:S01]  /*0220*/  IMAD.WIDE R14, R19, 0x4, R8 ;  /* 0x00000004130e7825 */ /* 0x010fe200078e0208 */
[----:B------:R-:W-:-:S03]  /*0230*/  CS2R R8, SRZ ;  /* 0x0000000000087805 */ /* 0x000fc6000001ff00 */
[----:B--2---:R-:W-:Y:S01]  /*0240*/  IMAD.WIDE R10, R0, 0x4, R6 ;  /* 0x00000004000a7825 */ /* 0x004fe200078e0206 */
[----:B------:R-:W-:-:S03]  /*0250*/  CS2R R6, SRZ ;  /* 0x0000000000067805 */ /* 0x000fc6000001ff00 */
[----:B------:R-:W-:Y:S01]  /*0260*/  IMAD R21, R13, 0x4, R12 ;  /* 0x000000040d157824 */ /* 0x000fe200078e020c */
[----:B------:R-:W2:Y:S01]  /*0270*/  @!P0 LDG.E.64 R8, desc[UR4][R10.64] ;  /* 0x000000040a088981 */ /* 0x000ea2000c1e1b00 */
[----:B-1----:R-:W-:Y:S01]  /*0280*/  IMAD.WIDE R12, R17, 0x4, R2 ;  /* 0x00000004110c7825 */ /* 0x002fe200078e0202 */
[----:B------:R-:W-:Y:S02]  /*0290*/  CS2R R2, SRZ ;  /* 0x0000000000027805 */ /* 0x000fe4000001ff00 */
[----:B------:R-:W-:Y:S01]  /*02a0*/  CS2R R18, SRZ ;  /* 0x0000000000127805 */ /* 0x000fe2000001ff00 */
[----:B------:R-:W2:Y:S01]  /*02b0*/  @!P0 LDG.E.EL.64 R6, desc[UR4][R14.64] ;  /* 0x000000040e068981 */ /* 0x000ea2000c2e1b00 */
[----:B---3--:R-:W-:Y:S01]  /*02c0*/  IMAD.WIDE R4, R21, 0x4, R4 ;  /* 0x0000000415047825 */ /* 0x008fe200078e0204 */
[----:B------:R-:W1:Y:S02]  /*02d0*/  LDC.64 R16, c[0x0][0x230] ;  /* 0x00008c00ff107b82 */ /* 0x000e640000000a00 */
[----:B------:R-:W3:Y:S04]  /*02e0*/  @!P0 LDG.E.EL.64 R2, desc[UR4][R12.64] ;  /* 0x000000040c028981 */ /* 0x000ee8000c2e1b00 */
[----:B------:R-:W4:Y:S04]  /*02f0*/  @!P0 LDG.E.EL R19, desc[UR4][R4.64] ;  /* 0x0000000404138981 */ /* 0x000f28000c2e1900 */
[----:B------:R-:W5:Y:S01]  /*0300*/  @!P0 LDG.E.EL R18, desc[UR4][R4.64] ;  /* 0x0000000404128981 */ /* 0x000f62000c2e1900 */
[----:B--2---:R-:W-:Y:S01]  /*0310*/  FMUL R11, R6, R8 ;  /* 0x00000008060b7220 */ /* 0x004fe20000400000 */
[----:B------:R-:W-:-:S03]  /*0320*/  FMUL R6, R7, R9 ;  /* 0x0000000907067220 */ /* 0x000fc60000400000 */
[----:B---3--:R-:W-:Y:S01]  /*0330*/  FFMA R2, R2, R8, R11 ;  /* 0x0000000802027223 */ /* 0x008fe2000000000b */
[----:B------:R-:W-:-:S03]  /*0340*/  FFMA R7, R3, R9, R6 ;  /* 0x0000000903077223 */ /* 0x000fc60000000006 */
[----:B----4-:R-:W-:Y:S01]  /*0350*/  FFMA R19, R19, R8, R2 ;  /* 0x0000000813137223 */ /* 0x010fe20000000002 */
[----:B-1----:R-:W-:-:S04]  /*0360*/  IMAD.WIDE R2, R0, 0x4, R16 ;  /* 0x0000000400027825 */ /* 0x002fc800078e0210 */
[----:B-----5:R-:W-:Y:S01]  /*0370*/  FFMA R7, R18, R9, R7 ;  /* 0x0000000912077223 */ /* 0x020fe20000000007 */
[----:B------:R-:W-:Y:S06]  /*0380*/  @P0 EXIT ;  /* 0x000000000000094d */ /* 0x000fec0003800000 */
[----:B------:R-:W-:Y:S01]  /*0390*/  FMUL R6, R19, 0.3333333432674407959 ;  /* 0x3eaaaaab13067820 */ /* 0x000fe20000400000 */
[----:B------:R-:W-:-:S05]  /*03a0*/  FMUL R7, R7, 0.3333333432674407959 ;  /* 0x3eaaaaab07077820 */ /* 0x000fca0000400000 */
[----:B------:R-:W-:Y:S01]  /*03b0*/  STG.E.64 desc[UR4][R2.64], R6 ;  /* 0x0000000602007986 */ /* 0x000fe2000c101b04 */
[----:B------:R-:W-:Y:S05]  /*03c0*/  EXIT ;  /* 0x000000000000794d */ /* 0x000fea0003800000 */
.L_x_0:
[----:B------:R-:W-:-:S00]  /*03d0*/  BRA `(.L_x_0) ;  /* 0xfffffffc00fc7947 */ /* 0x000fc0000383ffff */
[----:B------:R-:W-:-:S00]  /*03e0*/  NOP ;  /* 0x0000000000007918 */ /* 0x000fc00000000000 */
        /* <DEDUP_REMOVED lines=9> */
.L_x_1:


//--------------------- .nv.constant0.triton_poi_fused__native_batch_norm_legit_no_training_add_clone_mul_sigmoid_4 --------------------------
	.section	.nv.constant0.triton_poi_fused__native_batch_norm_legit_no_training_add_clone_mul_sigmoid_4,"a",@progbits
	.sectionflags	@""
	.align	4
.nv.constant0.triton_poi_fused__native_batch_norm_legit_no_training_add_clone_mul_sigmoid_4:
	.zero		572
